//
// Generated by NVIDIA NVVM Compiler
//
// Compiler Build ID: CL-36424714
// Cuda compilation tools, release 13.0, V13.0.88
// Based on NVVM 20.0.0
//

.version 9.0
.target sm_100
.address_size 64

	// .globl	_Z10sum_kernelPfiS_

.visible .entry _Z10sum_kernelPfiS_(
	.param .u64 .ptr .align 1 _Z10sum_kernelPfiS__param_0,
	.param .u32 _Z10sum_kernelPfiS__param_1,
	.param .u64 .ptr .align 1 _Z10sum_kernelPfiS__param_2
)
{
	.reg .pred 	%p<13>;
	.reg .b32 	%r<48>;
	.reg .b32 	%f<36>;
	.reg .b64 	%rd<13>;

	ld.param.u64 	%rd3, [_Z10sum_kernelPfiS__param_0];
	ld.param.u32 	%r15, [_Z10sum_kernelPfiS__param_1];
	ld.param.u64 	%rd2, [_Z10sum_kernelPfiS__param_2];
	cvta.to.global.u64 	%rd1, %rd3;
	mov.u32 	%r16, %ctaid.x;
	mov.u32 	%r1, %ntid.x;
	mov.u32 	%r2, %tid.x;
	mad.lo.s32 	%r46, %r16, %r1, %r2;
	mov.u32 	%r17, %nctaid.x;
	mul.lo.s32 	%r4, %r1, %r17;
	div.s32 	%r5, %r15, %r4;
	setp.ge.s32 	%p1, %r46, %r5;
	mov.f32 	%f35, 0f00000000;
	@%p1 bra 	$L__BB0_7;
	add.s32 	%r18, %r46, %r4;
	max.s32 	%r19, %r5, %r18;
	setp.lt.s32 	%p2, %r18, %r5;
	selp.u32 	%r20, 1, 0, %p2;
	add.s32 	%r21, %r18, %r20;
	sub.s32 	%r22, %r19, %r21;
	div.u32 	%r23, %r22, %r4;
	add.s32 	%r6, %r23, %r20;
	and.b32  	%r24, %r6, 3;
	setp.eq.s32 	%p3, %r24, 3;
	mov.f32 	%f35, 0f00000000;
	@%p3 bra 	$L__BB0_4;
	add.s32 	%r25, %r6, 1;
	and.b32  	%r26, %r25, 3;
	neg.s32 	%r44, %r26;
	mov.f32 	%f35, 0f00000000;
$L__BB0_3:
	.pragma "nounroll";
	mul.wide.s32 	%rd4, %r46, 4;
	add.s64 	%rd5, %rd1, %rd4;
	ld.global.f32 	%f13, [%rd5];
	add.f32 	%f35, %f35, %f13;
	add.s32 	%r46, %r46, %r4;
	add.s32 	%r44, %r44, 1;
	setp.ne.s32 	%p4, %r44, 0;
	@%p4 bra 	$L__BB0_3;
$L__BB0_4:
	setp.lt.u32 	%p5, %r6, 3;
	@%p5 bra 	$L__BB0_7;
	mul.wide.s32 	%rd8, %r4, 4;
	shl.b32 	%r27, %r4, 2;
$L__BB0_6:
	mul.wide.s32 	%rd6, %r46, 4;
	add.s64 	%rd7, %rd1, %rd6;
	ld.global.f32 	%f14, [%rd7];
	add.f32 	%f15, %f35, %f14;
	add.s64 	%rd9, %rd7, %rd8;
	ld.global.f32 	%f16, [%rd9];
	add.f32 	%f17, %f15, %f16;
	add.s64 	%rd10, %rd9, %rd8;
	ld.global.f32 	%f18, [%rd10];
	add.f32 	%f19, %f17, %f18;
	add.s64 	%rd11, %rd10, %rd8;
	ld.global.f32 	%f20, [%rd11];
	add.f32 	%f35, %f19, %f20;
	add.s32 	%r46, %r27, %r46;
	setp.lt.s32 	%p6, %r46, %r5;
	@%p6 bra 	$L__BB0_6;
$L__BB0_7:
	mov.b32 	%r28, %f35;
	shfl.sync.down.b32	%r29|%p7, %r28, 16, 31, -1;
	mov.b32 	%f21, %r29;
	add.f32 	%f22, %f35, %f21;
	mov.b32 	%r30, %f22;
	shfl.sync.down.b32	%r31|%p8, %r30, 8, 31, -1;
	mov.b32 	%f23, %r31;
	add.f32 	%f24, %f22, %f23;
	mov.b32 	%r32, %f24;
	shfl.sync.down.b32	%r33|%p9, %r32, 4, 31, -1;
	mov.b32 	%f25, %r33;
	add.f32 	%f26, %f24, %f25;
	mov.b32 	%r34, %f26;
	shfl.sync.down.b32	%r35|%p10, %r34, 2, 31, -1;
	mov.b32 	%f27, %r35;
	add.f32 	%f28, %f26, %f27;
	mov.b32 	%r36, %f28;
	shfl.sync.down.b32	%r37|%p11, %r36, 1, 31, -1;
	mov.b32 	%f29, %r37;
	add.f32 	%f8, %f28, %f29;
	mov.u32 	%r38, %tid.y;
	mov.u32 	%r39, %tid.z;
	mov.u32 	%r40, %ntid.y;
	mad.lo.s32 	%r41, %r39, %r40, %r38;
	mad.lo.s32 	%r42, %r41, %r1, %r2;
	and.b32  	%r43, %r42, 31;
	setp.ne.s32 	%p12, %r43, 0;
	@%p12 bra 	$L__BB0_9;
	cvta.to.global.u64 	%rd12, %rd2;
	atom.global.add.f32 	%f30, [%rd12], %f8;
$L__BB0_9:
	ret;

}


// ===== COMPILED SASS (sm_100) =====

	.target	sm_100

	.elftype	@"ET_EXEC"


//--------------------- .note.nv.tkinfo           --------------------------
	.section	.note.nv.tkinfo,"",@"SHT_NOTE"
	.sectionflags	@"SHF_NOTE_NV_TKINFO"
	.tkinfo
        /*0018*/ 	.word	0x00000002
        /*0030*/ 	.string	""
        /*0030*/ 	.string	"ptxas"
        /*0030*/ 	.string	"Cuda compilation tools, release 13.0, V13.0.88"
        /*0030*/ 	.string	"Build cuda_13.0.r13.0/compiler.36424714_0"
        /*0030*/ 	.string	"-arch sm_100 -m 64 "



//--------------------- .note.nv.cuinfo           --------------------------
	.section	.note.nv.cuinfo,"",@"SHT_NOTE"
	.sectionflags	@"SHF_NOTE_NV_CUINFO"
        /*0018*/ 	.short	0x0002
        /*001a*/ 	.short	0x0064
        /*001c*/ 	.short	0x0082
	.zero		2


//--------------------- .nv.info                  --------------------------
	.section	.nv.info,"",@"SHT_CUDA_INFO"
	.align	4


	//----- nvinfo : EIATTR_REGCOUNT
	.align		4
        /*0000*/ 	.byte	0x04, 0x2f
        /*0002*/ 	.short	(.L_1 - .L_0)
	.align		4
.L_0:
        /*0004*/ 	.word	index@(_Z10sum_kernelPfiS_)
        /*0008*/ 	.word	0x00000012


	//----- nvinfo : EIATTR_FRAME_SIZE
	.align		4
.L_1:
        /*000c*/ 	.byte	0x04, 0x11
        /*000e*/ 	.short	(.L_3 - .L_2)
	.align		4
.L_2:
        /*0010*/ 	.word	index@(_Z10sum_kernelPfiS_)
        /*0014*/ 	.word	0x00000000


	//----- nvinfo : EIATTR_MIN_STACK_SIZE
	.align		4
.L_3:
        /*0018*/ 	.byte	0x04, 0x12
        /*001a*/ 	.short	(.L_5 - .L_4)
	.align		4
.L_4:
        /*001c*/ 	.word	index@(_Z10sum_kernelPfiS_)
        /*0020*/ 	.word	0x00000000
.L_5:


//--------------------- .nv.compat                --------------------------
	.section	.nv.compat,"",@"SHT_CUDA_COMPAT_INFO"
	.align	4
        /*0000*/ 	.byte	0x02, 0x09, 0x00, 0x00, 0x02, 0x02, 0x01, 0x00, 0x02, 0x05, 0x05, 0x00, 0x03, 0x07, 0x01, 0x01
        /*0010*/ 	.byte	0x02, 0x03, 0x00, 0x00, 0x02, 0x06, 0x01, 0x00, 0x04, 0x0b, 0x08, 0x00, 0x09, 0x00, 0x00, 0x00
        /*0020*/ 	.byte	0x00, 0x00, 0x00, 0x00


//--------------------- .nv.info._Z10sum_kernelPfiS_ --------------------------
	.section	.nv.info._Z10sum_kernelPfiS_,"",@"SHT_CUDA_INFO"
	.sectionflags	@""
	.align	4


	//----- nvinfo : EIATTR_CUDA_API_VERSION
	.align		4
        /*0000*/ 	.byte	0x04, 0x37
        /*0002*/ 	.short	(.L_7 - .L_6)
.L_6:
        /*0004*/ 	.word	0x00000082


	//----- nvinfo : EIATTR_KPARAM_INFO
	.align		4
.L_7:
        /*0008*/ 	.byte	0x04, 0x17
        /*000a*/ 	.short	(.L_9 - .L_8)
.L_8:
        /*000c*/ 	.word	0x00000000
        /*0010*/ 	.short	0x0002
        /*0012*/ 	.short	0x0010
        /*0014*/ 	.byte	0x00, 0xf5, 0x21, 0x00


	//----- nvinfo : EIATTR_KPARAM_INFO
	.align		4
.L_9:
        /*0018*/ 	.byte	0x04, 0x17
        /*001a*/ 	.short	(.L_11 - .L_10)
.L_10:
        /*001c*/ 	.word	0x00000000
        /*0020*/ 	.short	0x0001
        /*0022*/ 	.short	0x0008
        /*0024*/ 	.byte	0x00, 0xf0, 0x11, 0x00


	//----- nvinfo : EIATTR_KPARAM_INFO
	.align		4
.L_11:
        /*0028*/ 	.byte	0x04, 0x17
        /*002a*/ 	.short	(.L_13 - .L_12)
.L_12:
        /*002c*/ 	.word	0x00000000
        /*0030*/ 	.short	0x0000
        /*0032*/ 	.short	0x0000
        /*0034*/ 	.byte	0x00, 0xf5, 0x21, 0x00


	//----- nvinfo : EIATTR_SPARSE_MMA_MASK
	.align		4
.L_13:
        /*0038*/ 	.byte	0x03, 0x50
        /*003a*/ 	.short	0x0000


	//----- nvinfo : EIATTR_MAXREG_COUNT
	.align		4
        /*003c*/ 	.byte	0x03, 0x1b
        /*003e*/ 	.short	0x00ff


	//----- nvinfo : EIATTR_MERCURY_ISA_VERSION
	.align		4
        /*0040*/ 	.byte	0x03, 0x5f
        /*0042*/ 	.short	0x0101


	//----- nvinfo : EIATTR_COOP_GROUP_MASK_REGIDS
	.align		4
        /*0044*/ 	.byte	0x04, 0x29
        /*0046*/ 	.short	(.L_15 - .L_14)


	//   ....[0]....
.L_14:
        /*0048*/ 	.word	0xffffffff


	//   ....[1]....
        /*004c*/ 	.word	0xffffffff


	//   ....[2]....
        /*0050*/ 	.word	0xffffffff


	//   ....[3]....
        /*0054*/ 	.word	0xffffffff


	//   ....[4]....
        /*0058*/ 	.word	0xffffffff


	//----- nvinfo : EIATTR_COOP_GROUP_INSTR_OFFSETS
	.align		4
.L_15:
        /*005c*/ 	.byte	0x04, 0x28
        /*005e*/ 	.short	(.L_17 - .L_16)


	//   ....[0]....
.L_16:
        /*0060*/ 	.word	0x00000650


	//   ....[1]....
        /*0064*/ 	.word	0x000006a0


	//   ....[2]....
        /*0068*/ 	.word	0x000006f0


	//   ....[3]....
        /*006c*/ 	.word	0x00000710


	//   ....[4]....
        /*0070*/ 	.word	0x00000730


	//----- nvinfo : EIATTR_VRC_CTA_INIT_COUNT
	.align		4
.L_17:
        /*0074*/ 	.byte	0x02, 0x4a
	.zero		1
	.zero		1


	//----- nvinfo : EIATTR_EXIT_INSTR_OFFSETS
	.align		4
        /*0078*/ 	.byte	0x04, 0x1c
        /*007a*/ 	.short	(.L_19 - .L_18)


	//   ....[0]....
.L_18:
        /*007c*/ 	.word	0x00000740


	//   ....[1]....
        /*0080*/ 	.word	0x00000780


	//----- nvinfo : EIATTR_CRS_STACK_SIZE
	.align		4
.L_19:
        /*0084*/ 	.byte	0x04, 0x1e
        /*0086*/ 	.short	(.L_21 - .L_20)
.L_20:
        /*0088*/ 	.word	0x00000000


	//----- nvinfo : EIATTR_CBANK_PARAM_SIZE
	.align		4
.L_21:
        /*008c*/ 	.byte	0x03, 0x19
        /*008e*/ 	.short	0x0018


	//----- nvinfo : EIATTR_PARAM_CBANK
	.align		4
        /*0090*/ 	.byte	0x04, 0x0a
        /*0092*/ 	.short	(.L_23 - .L_22)
	.align		4
.L_22:
        /*0094*/ 	.word	index@(.nv.constant0._Z10sum_kernelPfiS_)
        /*0098*/ 	.short	0x0380
        /*009a*/ 	.short	0x0018


	//----- nvinfo : EIATTR_SW_WAR
	.align		4
.L_23:
        /*009c*/ 	.byte	0x04, 0x36
        /*009e*/ 	.short	(.L_25 - .L_24)
.L_24:
        /*00a0*/ 	.word	0x00000008
.L_25:


//--------------------- .nv.callgraph             --------------------------
	.section	.nv.callgraph,"",@"SHT_CUDA_CALLGRAPH"
	.align	4
	.sectionentsize	8
	.align		4
        /*0000*/ 	.word	0x00000000
	.align		4
        /*0004*/ 	.word	0xffffffff
	.align		4
        /*0008*/ 	.word	0x00000000
	.align		4
        /*000c*/ 	.word	0xfffffffe
	.align		4
        /*0010*/ 	.word	0x00000000
	.align		4
        /*0014*/ 	.word	0xfffffffd
	.align		4
        /*0018*/ 	.word	0x00000000
	.align		4
        /*001c*/ 	.word	0xfffffffc


//--------------------- .text._Z10sum_kernelPfiS_ --------------------------
	.section	.text._Z10sum_kernelPfiS_,"ax",@progbits
	.align	128
        .global         _Z10sum_kernelPfiS_
        .type           _Z10sum_kernelPfiS_,@function
        .size           _Z10sum_kernelPfiS_,(.L_x_7 - _Z10sum_kernelPfiS_)
        .other          _Z10sum_kernelPfiS_,@"STO_CUDA_ENTRY STV_DEFAULT"
_Z10sum_kernelPfiS_:
.text._Z10sum_kernelPfiS_:
[----:B------:R-:W-:Y:S08]  /*0000*/  LDC R1, c[0x0][0x37c] ;  /* 0x0000df00ff017b82 */ /* 0x000ff00000000800 */
[----:B------:R-:W0:Y:S01]  /*0010*/  LDC R0, c[0x0][0x360] ;  /* 0x0000d800ff007b82 */ /* 0x000e220000000800 */
[----:B------:R-:W0:Y:S01]  /*0020*/  LDCU UR4, c[0x0][0x370] ;  /* 0x00006e00ff0477ac */ /* 0x000e220008000800 */
[----:B------:R-:W-:Y:S01]  /*0030*/  BSSY.RECONVERGENT B0, `(.L_x_0) ;  /* 0x0000061000007945 */ /* 0x000fe20003800200 */
[----:B------:R-:W1:Y:S05]  /*0040*/  LDCU.64 UR6, c[0x0][0x358] ;  /* 0x00006b00ff0677ac */ /* 0x000e6a0008000a00 */
[----:B------:R-:W2:Y:S01]  /*0050*/  LDC R11, c[0x0][0x388] ;  /* 0x0000e200ff0b7b82 */ /* 0x000ea20000000800 */
[----:B0-----:R-:W-:-:S07]  /*0060*/  IMAD R2, R0, UR4, RZ ;  /* 0x0000000400027c24 */ /* 0x001fce000f8e02ff */
[----:B------:R-:W0:Y:S01]  /*0070*/  S2UR UR4, SR_CTAID.X ;  /* 0x00000000000479c3 */ /* 0x000e220000002500 */
[-C--:B------:R-:W-:Y:S02]  /*0080*/  IABS R7, R2.reuse ;  /* 0x0000000200077213 */ /* 0x080fe40000000000 */
[----:B------:R-:W-:Y:S02]  /*0090*/  IABS R10, R2 ;  /* 0x00000002000a7213 */ /* 0x000fe40000000000 */
[----:B------:R-:W3:Y:S01]  /*00a0*/  I2F.RP R3, R7 ;  /* 0x0000000700037306 */ /* 0x000ee20000209400 */
[----:B--2---:R-:W-:-:S07]  /*00b0*/  IABS R8, R11 ;  /* 0x0000000b00087213 */ /* 0x004fce0000000000 */
[----:B---3--:R-:W2:Y:S02]  /*00c0*/  MUFU.RCP R3, R3 ;  /* 0x0000000300037308 */ /* 0x008ea40000001000 */
[----:B--2---:R-:W-:Y:S01]  /*00d0*/  IADD3 R4, PT, PT, R3, 0xffffffe, RZ ;  /* 0x0ffffffe03047810 */ /* 0x004fe20007ffe0ff */
[----:B------:R-:W-:-:S05]  /*00e0*/  IMAD.MOV R3, RZ, RZ, -R10 ;  /* 0x000000ffff037224 */ /* 0x000fca00078e0a0a */
[----:B------:R2:W3:Y:S02]  /*00f0*/  F2I.FTZ.U32.TRUNC.NTZ R5, R4 ;  /* 0x0000000400057305 */ /* 0x0004e4000021f000 */
[----:B--2---:R-:W-:Y:S01]  /*0100*/  HFMA2 R4, -RZ, RZ, 0, 0 ;  /* 0x00000000ff047431 */ /* 0x004fe200000001ff */
[----:B---3--:R-:W-:-:S05]  /*0110*/  IADD3 R6, PT, PT, RZ, -R5, RZ ;  /* 0x80000005ff067210 */ /* 0x008fca0007ffe0ff */
[----:B------:R-:W-:Y:S02]  /*0120*/  IMAD R9, R6, R7, RZ ;  /* 0x0000000706097224 */ /* 0x000fe400078e02ff */
[----:B------:R-:W-:Y:S02]  /*0130*/  IMAD.MOV.U32 R6, RZ, RZ, R8 ;  /* 0x000000ffff067224 */ /* 0x000fe400078e0008 */
[----:B------:R-:W-:Y:S01]  /*0140*/  IMAD.HI.U32 R5, R5, R9, R4 ;  /* 0x0000000905057227 */ /* 0x000fe200078e0004 */
[----:B------:R-:W-:-:S05]  /*0150*/  LOP3.LUT R9, RZ, R2, RZ, 0x33, !PT ;  /* 0x00000002ff097212 */ /* 0x000fca00078e33ff */
[----:B------:R-:W-:-:S04]  /*0160*/  IMAD.HI.U32 R5, R5, R6, RZ ;  /* 0x0000000605057227 */ /* 0x000fc800078e00ff */
[----:B------:R-:W-:Y:S02]  /*0170*/  IMAD R4, R5, R3, R6 ;  /* 0x0000000305047224 */ /* 0x000fe400078e0206 */
[----:B------:R-:W0:Y:S01]  /*0180*/  S2R R3, SR_TID.X ;  /* 0x0000000000037919 */ /* 0x000e220000002100 */
[----:B------:R-:W-:Y:S02]  /*0190*/  IMAD.MOV.U32 R6, RZ, RZ, RZ ;  /* 0x000000ffff067224 */ /* 0x000fe400078e00ff */
[----:B------:R-:W-:-:S13]  /*01a0*/  ISETP.GT.U32.AND P2, PT, R7, R4, PT ;  /* 0x000000040700720c */ /* 0x000fda0003f44070 */
[----:B------:R-:W-:Y:S01]  /*01b0*/  @!P2 IADD3 R4, PT, PT, R4, -R7, RZ ;  /* 0x800000070404a210 */ /* 0x000fe20007ffe0ff */
[----:B------:R-:W-:-:S03]  /*01c0*/  @!P2 VIADD R5, R5, 0x1 ;  /* 0x000000010505a836 */ /* 0x000fc60000000000 */
[----:B------:R-:W-:Y:S02]  /*01d0*/  ISETP.GE.U32.AND P1, PT, R4, R7, PT ;  /* 0x000000070400720c */ /* 0x000fe40003f26070 */
[----:B------:R-:W-:-:S04]  /*01e0*/  LOP3.LUT R4, R2, R11, RZ, 0x3c, !PT ;  /* 0x0000000b02047212 */ /* 0x000fc800078e3cff */
[----:B------:R-:W-:-:S07]  /*01f0*/  ISETP.GE.AND P0, PT, R4, RZ, PT ;  /* 0x000000ff0400720c */ /* 0x000fce0003f06270 */
[----:B------:R-:W-:Y:S02]  /*0200*/  @P1 IADD3 R5, PT, PT, R5, 0x1, RZ ;  /* 0x0000000105051810 */ /* 0x000fe40007ffe0ff */
[----:B------:R-:W-:-:S03]  /*0210*/  ISETP.NE.AND P1, PT, R2, RZ, PT ;  /* 0x000000ff0200720c */ /* 0x000fc60003f25270 */
[----:B------:R-:W-:Y:S02]  /*0220*/  IMAD.MOV.U32 R4, RZ, RZ, R5 ;  /* 0x000000ffff047224 */ /* 0x000fe400078e0005 */
[----:B0-----:R-:W-:-:S03]  /*0230*/  IMAD R5, R0, UR4, R3 ;  /* 0x0000000400057c24 */ /* 0x001fc6000f8e0203 */
[----:B------:R-:W-:-:S04]  /*0240*/  @!P0 IADD3 R4, PT, PT, -R4, RZ, RZ ;  /* 0x000000ff04048210 */ /* 0x000fc80007ffe1ff */
[----:B------:R-:W-:-:S04]  /*0250*/  SEL R4, R9, R4, !P1 ;  /* 0x0000000409047207 */ /* 0x000fc80004800000 */
[----:B------:R-:W-:-:S13]  /*0260*/  ISETP.GE.AND P0, PT, R5, R4, PT ;  /* 0x000000040500720c */ /* 0x000fda0003f06270 */
[----:B-1----:R-:W-:Y:S05]  /*0270*/  @P0 BRA `(.L_x_1) ;  /* 0x0000000000f00947 */ /* 0x002fea0003800000 */
[----:B------:R-:W0:Y:S01]  /*0280*/  I2F.U32.RP R12, R2 ;  /* 0x00000002000c7306 */ /* 0x000e220000209000 */
[----:B------:R-:W-:Y:S01]  /*0290*/  IADD3 R11, PT, PT, R2, R5, RZ ;  /* 0x00000005020b7210 */ /* 0x000fe20007ffe0ff */
[----:B------:R-:W-:Y:S01]  /*02a0*/  IMAD.MOV R13, RZ, RZ, -R2 ;  /* 0x000000ffff0d7224 */ /* 0x000fe200078e0a02 */
[----:B------:R-:W-:Y:S02]  /*02b0*/  BSSY.RECONVERGENT B1, `(.L_x_2) ;  /* 0x0000027000017945 */ /* 0x000fe40003800200 */
[----:B------:R-:W-:Y:S02]  /*02c0*/  ISETP.GE.AND P0, PT, R11, R4, PT ;  /* 0x000000040b00720c */ /* 0x000fe40003f06270 */
[----:B------:R-:W-:Y:S02]  /*02d0*/  VIMNMX R8, PT, PT, R4, R11, !PT ;  /* 0x0000000b04087248 */ /* 0x000fe40007fe0100 */
[----:B------:R-:W-:-:S04]  /*02e0*/  SEL R10, RZ, 0x1, P0 ;  /* 0x00000001ff0a7807 */ /* 0x000fc80000000000 */
[----:B------:R-:W-:Y:S01]  /*02f0*/  IADD3 R11, PT, PT, R8, -R11, -R10 ;  /* 0x8000000b080b7210 */ /* 0x000fe20007ffe80a */
[----:B0-----:R-:W0:Y:S02]  /*0300*/  MUFU.RCP R12, R12 ;  /* 0x0000000c000c7308 */ /* 0x001e240000001000 */
[----:B0-----:R-:W-:-:S06]  /*0310*/  IADD3 R6, PT, PT, R12, 0xffffffe, RZ ;  /* 0x0ffffffe0c067810 */ /* 0x001fcc0007ffe0ff */
[----:B------:R0:W1:Y:S02]  /*0320*/  F2I.FTZ.U32.TRUNC.NTZ R7, R6 ;  /* 0x0000000600077305 */ /* 0x000064000021f000 */
[----:B0-----:R-:W-:Y:S02]  /*0330*/  IMAD.MOV.U32 R6, RZ, RZ, RZ ;  /* 0x000000ffff067224 */ /* 0x001fe400078e00ff */
[----:B-1----:R-:W-:-:S04]  /*0340*/  IMAD R13, R13, R7, RZ ;  /* 0x000000070d0d7224 */ /* 0x002fc800078e02ff */
[----:B------:R-:W-:-:S06]  /*0350*/  IMAD.HI.U32 R12, R7, R13, R6 ;  /* 0x0000000d070c7227 */ /* 0x000fcc00078e0006 */
[----:B------:R-:W-:-:S05]  /*0360*/  IMAD.HI.U32 R12, R12, R11, RZ ;  /* 0x0000000b0c0c7227 */ /* 0x000fca00078e00ff */
[----:B------:R-:W-:-:S05]  /*0370*/  IADD3 R6, PT, PT, -R12, RZ, RZ ;  /* 0x000000ff0c067210 */ /* 0x000fca0007ffe1ff */
[----:B------:R-:W-:-:S05]  /*0380*/  IMAD R11, R2, R6, R11 ;  /* 0x00000006020b7224 */ /* 0x000fca00078e020b */
[----:B------:R-:W-:-:S13]  /*0390*/  ISETP.GE.U32.AND P0, PT, R11, R2, PT ;  /* 0x000000020b00720c */ /* 0x000fda0003f06070 */
[----:B------:R-:W-:Y:S01]  /*03a0*/  @P0 IMAD.IADD R11, R11, 0x1, -R2 ;  /* 0x000000010b0b0824 */ /* 0x000fe200078e0a02 */
[----:B------:R-:W-:Y:S02]  /*03b0*/  @P0 IADD3 R12, PT, PT, R12, 0x1, RZ ;  /* 0x000000010c0c0810 */ /* 0x000fe40007ffe0ff */
[----:B------:R-:W-:Y:S02]  /*03c0*/  ISETP.NE.U32.AND P0, PT, R2, RZ, PT ;  /* 0x000000ff0200720c */ /* 0x000fe40003f05070 */
[----:B------:R-:W-:-:S13]  /*03d0*/  ISETP.GE.U32.AND P1, PT, R11, R2, PT ;  /* 0x000000020b00720c */ /* 0x000fda0003f26070 */
[----:B------:R-:W-:-:S05]  /*03e0*/  @P1 VIADD R12, R12, 0x1 ;  /* 0x000000010c0c1836 */ /* 0x000fca0000000000 */
[----:B------:R-:W-:-:S04]  /*03f0*/  SEL R9, R9, R12, !P0 ;  /* 0x0000000c09097207 */ /* 0x000fc80004000000 */
[----:B------:R-:W-:-:S04]  /*0400*/  IADD3 R9, PT, PT, R10, R9, RZ ;  /* 0x000000090a097210 */ /* 0x000fc80007ffe0ff */
[C---:B------:R-:W-:Y:S02]  /*0410*/  LOP3.LUT R6, R9.reuse, 0x3, RZ, 0xc0, !PT ;  /* 0x0000000309067812 */ /* 0x040fe400078ec0ff */
[----:B------:R-:W-:Y:S02]  /*0420*/  ISETP.GE.U32.AND P1, PT, R9, 0x3, PT ;  /* 0x000000030900780c */ /* 0x000fe40003f26070 */
[----:B------:R-:W-:Y:S01]  /*0430*/  ISETP.NE.AND P0, PT, R6, 0x3, PT ;  /* 0x000000030600780c */ /* 0x000fe20003f05270 */
[----:B------:R-:W-:-:S12]  /*0440*/  IMAD.MOV.U32 R6, RZ, RZ, RZ ;  /* 0x000000ffff067224 */ /* 0x000fd800078e00ff */
[----:B------:R-:W-:Y:S05]  /*0450*/  @!P0 BRA `(.L_x_3) ;  /* 0x0000000000308947 */ /* 0x000fea0003800000 */
[----:B------:R-:W0:Y:S01]  /*0460*/  LDC.64 R10, c[0x0][0x380] ;  /* 0x0000e000ff0a7b82 */ /* 0x000e220000000a00 */
[----:B------:R-:W-:-:S04]  /*0470*/  IADD3 R6, PT, PT, R9, 0x1, RZ ;  /* 0x0000000109067810 */ /* 0x000fc80007ffe0ff */
[----:B------:R-:W-:Y:S01]  /*0480*/  LOP3.LUT R7, R6, 0x3, RZ, 0xc0, !PT ;  /* 0x0000000306077812 */ /* 0x000fe200078ec0ff */
[----:B------:R-:W-:-:S03]  /*0490*/  IMAD.MOV.U32 R6, RZ, RZ, RZ ;  /* 0x000000ffff067224 */ /* 0x000fc600078e00ff */
[----:B------:R-:W-:-:S07]  /*04a0*/  IADD3 R7, PT, PT, -R7, RZ, RZ ;  /* 0x000000ff07077210 */ /* 0x000fce0007ffe1ff */
.L_x_4:
[----:B0-----:R-:W-:-:S06]  /*04b0*/  IMAD.WIDE R8, R5, 0x4, R10 ;  /* 0x0000000405087825 */ /* 0x001fcc00078e020a */
[----:B------:R-:W2:Y:S01]  /*04c0*/  LDG.E R9, desc[UR6][R8.64] ;  /* 0x0000000608097981 */ /* 0x000ea2000c1e1900 */
[----:B------:R-:W-:Y:S01]  /*04d0*/  VIADD R7, R7, 0x1 ;  /* 0x0000000107077836 */ /* 0x000fe20000000000 */
[----:B------:R-:W-:-:S04]  /*04e0*/  IADD3 R5, PT, PT, R2, R5, RZ ;  /* 0x0000000502057210 */ /* 0x000fc80007ffe0ff */
[----:B------:R-:W-:Y:S01]  /*04f0*/  ISETP.NE.AND P0, PT, R7, RZ, PT ;  /* 0x000000ff0700720c */ /* 0x000fe20003f05270 */
[----:B--2---:R-:W-:-:S12]  /*0500*/  FADD R6, R9, R6 ;  /* 0x0000000609067221 */ /* 0x004fd80000000000 */
[----:B------:R-:W-:Y:S05]  /*0510*/  @P0 BRA `(.L_x_4) ;  /* 0xfffffffc00e40947 */ /* 0x000fea000383ffff */
.L_x_3:
[----:B------:R-:W-:Y:S05]  /*0520*/  BSYNC.RECONVERGENT B1 ;  /* 0x0000000000017941 */ /* 0x000fea0003800200 */
.L_x_2:
[----:B------:R-:W-:Y:S05]  /*0530*/  @!P1 BRA `(.L_x_1) ;  /* 0x0000000000409947 */ /* 0x000fea0003800000 */
.L_x_5:
[----:B------:R-:W0:Y:S02]  /*0540*/  LDC.64 R8, c[0x0][0x380] ;  /* 0x0000e000ff087b82 */ /* 0x000e240000000a00 */
[----:B0-----:R-:W-:-:S04]  /*0550*/  IMAD.WIDE R14, R5, 0x4, R8 ;  /* 0x00000004050e7825 */ /* 0x001fc800078e0208 */
[C---:B------:R-:W-:Y:S02]  /*0560*/  IMAD.WIDE R8, R2.reuse, 0x4, R14 ;  /* 0x0000000402087825 */ /* 0x040fe400078e020e */
[----:B------:R-:W2:Y:S02]  /*0570*/  LDG.E R15, desc[UR6][R14.64] ;  /* 0x000000060e0f7981 */ /* 0x000ea4000c1e1900 */
[C---:B------:R-:W-:Y:S02]  /*0580*/  IMAD.WIDE R10, R2.reuse, 0x4, R8 ;  /* 0x00000004020a7825 */ /* 0x040fe400078e0208 */
[----:B------:R-:W3:Y:S02]  /*0590*/  LDG.E R9, desc[UR6][R8.64] ;  /* 0x0000000608097981 */ /* 0x000ee4000c1e1900 */
[C---:B------:R-:W-:Y:S02]  /*05a0*/  IMAD.WIDE R12, R2.reuse, 0x4, R10 ;  /* 0x00000004020c7825 */ /* 0x040fe400078e020a */
[----:B------:R-:W4:Y:S04]  /*05b0*/  LDG.E R11, desc[UR6][R10.64] ;  /* 0x000000060a0b7981 */ /* 0x000f28000c1e1900 */
[----:B------:R-:W5:Y:S01]  /*05c0*/  LDG.E R13, desc[UR6][R12.64] ;  /* 0x000000060c0d7981 */ /* 0x000f62000c1e1900 */
[----:B------:R-:W-:-:S05]  /*05d0*/  IMAD R5, R2, 0x4, R5 ;  /* 0x0000000402057824 */ /* 0x000fca00078e0205 */
[----:B------:R-:W-:Y:S01]  /*05e0*/  ISETP.GE.AND P0, PT, R5, R4, PT ;  /* 0x000000040500720c */ /* 0x000fe20003f06270 */
[----:B--2---:R-:W-:-:S04]  /*05f0*/  FADD R6, R15, R6 ;  /* 0x000000060f067221 */ /* 0x004fc80000000000 */
[----:B---3--:R-:W-:-:S04]  /*0600*/  FADD R6, R6, R9 ;  /* 0x0000000906067221 */ /* 0x008fc80000000000 */
[----:B----4-:R-:W-:-:S04]  /*0610*/  FADD R6, R6, R11 ;  /* 0x0000000b06067221 */ /* 0x010fc80000000000 */
[----:B-----5:R-:W-:Y:S01]  /*0620*/  FADD R6, R6, R13 ;  /* 0x0000000d06067221 */ /* 0x020fe20000000000 */
[----:B------:R-:W-:Y:S06]  /*0630*/  @!P0 BRA `(.L_x_5) ;  /* 0xfffffffc00c08947 */ /* 0x000fec000383ffff */
.L_x_1:
[----:B------:R-:W-:Y:S05]  /*0640*/  BSYNC.RECONVERGENT B0 ;  /* 0x0000000000007941 */ /* 0x000fea0003800200 */
.L_x_0:
[----:B------:R-:W0:Y:S01]  /*0650*/  SHFL.DOWN PT, R5, R6, 0x10, 0x1f ;  /* 0x0a001f0006057f89 */ /* 0x000e2200000e0000 */
[----:B------:R-:W1:Y:S01]  /*0660*/  LDCU UR4, c[0x0][0x364] ;  /* 0x00006c80ff0477ac */ /* 0x000e620008000800 */
[----:B------:R-:W1:Y:S01]  /*0670*/  S2R R8, SR_TID.Y ;  /* 0x0000000000087919 */ /* 0x000e620000002200 */
[----:B------:R-:W1:Y:S01]  /*0680*/  S2R R9, SR_TID.Z ;  /* 0x0000000000097919 */ /* 0x000e620000002300 */
[----:B0-----:R-:W-:-:S05]  /*0690*/  FADD R5, R5, R6 ;  /* 0x0000000605057221 */ /* 0x001fca0000000000 */
[----:B------:R-:W0:Y:S01]  /*06a0*/  SHFL.DOWN PT, R2, R5, 0x8, 0x1f ;  /* 0x09001f0005027f89 */ /* 0x000e2200000e0000 */
[----:B-1----:R-:W-:-:S04]  /*06b0*/  IMAD R8, R9, UR4, R8 ;  /* 0x0000000409087c24 */ /* 0x002fc8000f8e0208 */
[----:B------:R-:W-:-:S05]  /*06c0*/  IMAD R8, R8, R0, R3 ;  /* 0x0000000008087224 */ /* 0x000fca00078e0203 */
[----:B------:R-:W-:Y:S01]  /*06d0*/  LOP3.LUT P0, RZ, R8, 0x1f, RZ, 0xc0, !PT ;  /* 0x0000001f08ff7812 */ /* 0x000fe2000780c0ff */
[----:B0-----:R-:W-:-:S05]  /*06e0*/  FADD R2, R5, R2 ;  /* 0x0000000205027221 */ /* 0x001fca0000000000 */
[----:B------:R-:W0:Y:S02]  /*06f0*/  SHFL.DOWN PT, R7, R2, 0x4, 0x1f ;  /* 0x08801f0002077f89 */ /* 0x000e2400000e0000 */
[----:B0-----:R-:W-:-:S05]  /*0700*/  FADD R7, R2, R7 ;  /* 0x0000000702077221 */ /* 0x001fca0000000000 */
[----:B------:R-:W0:Y:S02]  /*0710*/  SHFL.DOWN PT, R4, R7, 0x2, 0x1f ;  /* 0x08401f0007047f89 */ /* 0x000e2400000e0000 */
[----:B0-----:R-:W-:-:S05]  /*0720*/  FADD R4, R7, R4 ;  /* 0x0000000407047221 */ /* 0x001fca0000000000 */
[----:B------:R0:W1:Y:S01]  /*0730*/  SHFL.DOWN PT, R5, R4, 0x1, 0x1f ;  /* 0x08201f0004057f89 */ /* 0x00006200000e0000 */
[----:B------:R-:W-:Y:S05]  /*0740*/  @P0 EXIT ;  /* 0x000000000000094d */ /* 0x000fea0003800000 */
[----:B------:R-:W2:Y:S01]  /*0750*/  LDC.64 R2, c[0x0][0x390] ;  /* 0x0000e400ff027b82 */ /* 0x000ea20000000a00 */
[----:B-1----:R-:W-:-:S05]  /*0760*/  FADD R5, R4, R5 ;  /* 0x0000000504057221 */ /* 0x002fca0000000000 */
[----:B--2---:R-:W-:Y:S01]  /*0770*/  REDG.E.ADD.F32.FTZ.RN.STRONG.GPU desc[UR6][R2.64], R5 ;  /* 0x00000005020079a6 */ /* 0x004fe2000c12f306 */
[----:B------:R-:W-:Y:S05]  /*0780*/  EXIT ;  /* 0x000000000000794d */ /* 0x000fea0003800000 */
.L_x_6:
[----:B------:R-:W-:-:S00]  /*0790*/  BRA `(.L_x_6) ;  /* 0xfffffffc00fc7947 */ /* 0x000fc0000383ffff */
[----:B------:R-:W-:-:S00]  /*07a0*/  NOP ;  /* 0x0000000000007918 */ /* 0x000fc00000000000 */
        /* <DEDUP_REMOVED lines=13> */
.L_x_7:


//--------------------- .nv.shared.reserved.0     --------------------------
	.section	.nv.shared.reserved.0,"aw",@nobits
	.weak		__nv_reservedSMEM_offset_0_alias
	.size		__nv_reservedSMEM_offset_0_alias, 0, 64
	.other		__nv_reservedSMEM_offset_0_alias,@"STO_CUDA_RESERVED_SHARED STV_DEFAULT"
__nv_reservedSMEM_offset_0_alias:
	.zero		0
	.zero		64


//--------------------- .nv.constant0._Z10sum_kernelPfiS_ --------------------------
	.section	.nv.constant0._Z10sum_kernelPfiS_,"a",@progbits
	.sectionflags	@""
	.align	4
.nv.constant0._Z10sum_kernelPfiS_:
	.zero		920


//--------------------- SYMBOLS --------------------------

	.type		.nv.reservedSmem.offset0,@object
	.size		.nv.reservedSmem.offset0,0x4
